//
// Generated by NVIDIA NVVM Compiler
//
// Compiler Build ID: CL-36424714
// Cuda compilation tools, release 13.0, V13.0.88
// Based on NVVM 20.0.0
//

.version 9.0
.target sm_100
.address_size 64

	// .globl	_Z12matrixMulGPUPiS_S_

.visible .entry _Z12matrixMulGPUPiS_S_(
	.param .u64 .ptr .align 1 _Z12matrixMulGPUPiS_S__param_0,
	.param .u64 .ptr .align 1 _Z12matrixMulGPUPiS_S__param_1,
	.param .u64 .ptr .align 1 _Z12matrixMulGPUPiS_S__param_2
)
{
	.reg .pred 	%p<6>;
	.reg .b32 	%r<85>;
	.reg .b64 	%rd<18>;

	ld.param.u64 	%rd7, [_Z12matrixMulGPUPiS_S__param_0];
	ld.param.u64 	%rd8, [_Z12matrixMulGPUPiS_S__param_1];
	ld.param.u64 	%rd9, [_Z12matrixMulGPUPiS_S__param_2];
	mov.u32 	%r21, %ctaid.x;
	mov.u32 	%r1, %ntid.x;
	mov.u32 	%r22, %tid.x;
	mad.lo.s32 	%r77, %r21, %r1, %r22;
	mov.u32 	%r23, %ctaid.y;
	mov.u32 	%r3, %ntid.y;
	mov.u32 	%r24, %tid.y;
	mad.lo.s32 	%r4, %r23, %r3, %r24;
	setp.gt.s32 	%p1, %r77, 1023;
	@%p1 bra 	$L__BB0_8;
	cvta.to.global.u64 	%rd10, %rd7;
	add.s64 	%rd1, %rd10, 32;
	cvta.to.global.u64 	%rd11, %rd8;
	add.s64 	%rd2, %rd11, 32768;
	mov.u32 	%r26, %nctaid.y;
	mul.lo.s32 	%r5, %r3, %r26;
	mov.u32 	%r27, %nctaid.x;
	mul.lo.s32 	%r6, %r1, %r27;
	cvta.to.global.u64 	%rd3, %rd9;
	mov.b32 	%r83, 0;
$L__BB0_2:
	setp.gt.u32 	%p2, %r4, 1023;
	@%p2 bra 	$L__BB0_7;
	shl.b32 	%r9, %r77, 10;
	mov.u32 	%r79, %r4;
$L__BB0_4:
	mul.wide.u32 	%rd12, %r79, 4;
	add.s64 	%rd17, %rd2, %rd12;
	mov.b32 	%r82, 0;
	mov.u32 	%r81, %r9;
$L__BB0_5:
	mul.wide.s32 	%rd13, %r81, 4;
	add.s64 	%rd14, %rd1, %rd13;
	ld.global.u32 	%r29, [%rd14+-32];
	ld.global.u32 	%r30, [%rd17+-32768];
	mad.lo.s32 	%r31, %r30, %r29, %r83;
	ld.global.u32 	%r32, [%rd14+-28];
	ld.global.u32 	%r33, [%rd17+-28672];
	mad.lo.s32 	%r34, %r33, %r32, %r31;
	ld.global.u32 	%r35, [%rd14+-24];
	ld.global.u32 	%r36, [%rd17+-24576];
	mad.lo.s32 	%r37, %r36, %r35, %r34;
	ld.global.u32 	%r38, [%rd14+-20];
	ld.global.u32 	%r39, [%rd17+-20480];
	mad.lo.s32 	%r40, %r39, %r38, %r37;
	ld.global.u32 	%r41, [%rd14+-16];
	ld.global.u32 	%r42, [%rd17+-16384];
	mad.lo.s32 	%r43, %r42, %r41, %r40;
	ld.global.u32 	%r44, [%rd14+-12];
	ld.global.u32 	%r45, [%rd17+-12288];
	mad.lo.s32 	%r46, %r45, %r44, %r43;
	ld.global.u32 	%r47, [%rd14+-8];
	ld.global.u32 	%r48, [%rd17+-8192];
	mad.lo.s32 	%r49, %r48, %r47, %r46;
	ld.global.u32 	%r50, [%rd14+-4];
	ld.global.u32 	%r51, [%rd17+-4096];
	mad.lo.s32 	%r52, %r51, %r50, %r49;
	ld.global.u32 	%r53, [%rd14];
	ld.global.u32 	%r54, [%rd17];
	mad.lo.s32 	%r55, %r54, %r53, %r52;
	ld.global.u32 	%r56, [%rd14+4];
	ld.global.u32 	%r57, [%rd17+4096];
	mad.lo.s32 	%r58, %r57, %r56, %r55;
	ld.global.u32 	%r59, [%rd14+8];
	ld.global.u32 	%r60, [%rd17+8192];
	mad.lo.s32 	%r61, %r60, %r59, %r58;
	ld.global.u32 	%r62, [%rd14+12];
	ld.global.u32 	%r63, [%rd17+12288];
	mad.lo.s32 	%r64, %r63, %r62, %r61;
	ld.global.u32 	%r65, [%rd14+16];
	ld.global.u32 	%r66, [%rd17+16384];
	mad.lo.s32 	%r67, %r66, %r65, %r64;
	ld.global.u32 	%r68, [%rd14+20];
	ld.global.u32 	%r69, [%rd17+20480];
	mad.lo.s32 	%r70, %r69, %r68, %r67;
	ld.global.u32 	%r71, [%rd14+24];
	ld.global.u32 	%r72, [%rd17+24576];
	mad.lo.s32 	%r73, %r72, %r71, %r70;
	ld.global.u32 	%r74, [%rd14+28];
	ld.global.u32 	%r75, [%rd17+28672];
	mad.lo.s32 	%r83, %r75, %r74, %r73;
	add.s32 	%r82, %r82, 16;
	add.s32 	%r81, %r81, 16;
	add.s64 	%rd17, %rd17, 65536;
	setp.ne.s32 	%p3, %r82, 1024;
	@%p3 bra 	$L__BB0_5;
	add.s32 	%r76, %r9, %r79;
	mul.wide.s32 	%rd15, %r76, 4;
	add.s64 	%rd16, %rd3, %rd15;
	st.global.u32 	[%rd16], %r83;
	add.s32 	%r79, %r79, %r5;
	setp.lt.u32 	%p4, %r79, 1024;
	@%p4 bra 	$L__BB0_4;
$L__BB0_7:
	add.s32 	%r77, %r77, %r6;
	setp.lt.s32 	%p5, %r77, 1024;
	@%p5 bra 	$L__BB0_2;
$L__BB0_8:
	ret;

}


// ===== COMPILED SASS (sm_100) =====

	.target	sm_100

	.elftype	@"ET_EXEC"


//--------------------- .note.nv.tkinfo           --------------------------
	.section	.note.nv.tkinfo,"",@"SHT_NOTE"
	.sectionflags	@"SHF_NOTE_NV_TKINFO"
	.tkinfo
        /*0018*/ 	.word	0x00000002
        /*0030*/ 	.string	""
        /*0030*/ 	.string	"ptxas"
        /*0030*/ 	.string	"Cuda compilation tools, release 13.0, V13.0.88"
        /*0030*/ 	.string	"Build cuda_13.0.r13.0/compiler.36424714_0"
        /*0030*/ 	.string	"-arch sm_100 -m 64 "



//--------------------- .note.nv.cuinfo           --------------------------
	.section	.note.nv.cuinfo,"",@"SHT_NOTE"
	.sectionflags	@"SHF_NOTE_NV_CUINFO"
        /*0018*/ 	.short	0x0002
        /*001a*/ 	.short	0x0064
        /*001c*/ 	.short	0x0082
	.zero		2


//--------------------- .nv.info                  --------------------------
	.section	.nv.info,"",@"SHT_CUDA_INFO"
	.align	4


	//----- nvinfo : EIATTR_REGCOUNT
	.align		4
        /*0000*/ 	.byte	0x04, 0x2f
        /*0002*/ 	.short	(.L_1 - .L_0)
	.align		4
.L_0:
        /*0004*/ 	.word	index@(_Z12matrixMulGPUPiS_S_)
        /*0008*/ 	.word	0x0000001e


	//----- nvinfo : EIATTR_FRAME_SIZE
	.align		4
.L_1:
        /*000c*/ 	.byte	0x04, 0x11
        /*000e*/ 	.short	(.L_3 - .L_2)
	.align		4
.L_2:
        /*0010*/ 	.word	index@(_Z12matrixMulGPUPiS_S_)
        /*0014*/ 	.word	0x00000000


	//----- nvinfo : EIATTR_MIN_STACK_SIZE
	.align		4
.L_3:
        /*0018*/ 	.byte	0x04, 0x12
        /*001a*/ 	.short	(.L_5 - .L_4)
	.align		4
.L_4:
        /*001c*/ 	.word	index@(_Z12matrixMulGPUPiS_S_)
        /*0020*/ 	.word	0x00000000
.L_5:


//--------------------- .nv.compat                --------------------------
	.section	.nv.compat,"",@"SHT_CUDA_COMPAT_INFO"
	.align	4
        /*0000*/ 	.byte	0x02, 0x09, 0x00, 0x00, 0x02, 0x02, 0x01, 0x00, 0x02, 0x05, 0x05, 0x00, 0x03, 0x07, 0x01, 0x01
        /*0010*/ 	.byte	0x02, 0x03, 0x00, 0x00, 0x02, 0x06, 0x01, 0x00, 0x04, 0x0b, 0x08, 0x00, 0x09, 0x00, 0x00, 0x00
        /*0020*/ 	.byte	0x00, 0x00, 0x00, 0x00


//--------------------- .nv.info._Z12matrixMulGPUPiS_S_ --------------------------
	.section	.nv.info._Z12matrixMulGPUPiS_S_,"",@"SHT_CUDA_INFO"
	.sectionflags	@""
	.align	4


	//----- nvinfo : EIATTR_CUDA_API_VERSION
	.align		4
        /*0000*/ 	.byte	0x04, 0x37
        /*0002*/ 	.short	(.L_7 - .L_6)
.L_6:
        /*0004*/ 	.word	0x00000082


	//----- nvinfo : EIATTR_KPARAM_INFO
	.align		4
.L_7:
        /*0008*/ 	.byte	0x04, 0x17
        /*000a*/ 	.short	(.L_9 - .L_8)
.L_8:
        /*000c*/ 	.word	0x00000000
        /*0010*/ 	.short	0x0002
        /*0012*/ 	.short	0x0010
        /*0014*/ 	.byte	0x00, 0xf5, 0x21, 0x00


	//----- nvinfo : EIATTR_KPARAM_INFO
	.align		4
.L_9:
        /*0018*/ 	.byte	0x04, 0x17
        /*001a*/ 	.short	(.L_11 - .L_10)
.L_10:
        /*001c*/ 	.word	0x00000000
        /*0020*/ 	.short	0x0001
        /*0022*/ 	.short	0x0008
        /*0024*/ 	.byte	0x00, 0xf5, 0x21, 0x00


	//----- nvinfo : EIATTR_KPARAM_INFO
	.align		4
.L_11:
        /*0028*/ 	.byte	0x04, 0x17
        /*002a*/ 	.short	(.L_13 - .L_12)
.L_12:
        /*002c*/ 	.word	0x00000000
        /*0030*/ 	.short	0x0000
        /*0032*/ 	.short	0x0000
        /*0034*/ 	.byte	0x00, 0xf5, 0x21, 0x00


	//----- nvinfo : EIATTR_SPARSE_MMA_MASK
	.align		4
.L_13:
        /*0038*/ 	.byte	0x03, 0x50
        /*003a*/ 	.short	0x0000


	//----- nvinfo : EIATTR_MAXREG_COUNT
	.align		4
        /*003c*/ 	.byte	0x03, 0x1b
        /*003e*/ 	.short	0x00ff


	//----- nvinfo : EIATTR_MERCURY_ISA_VERSION
	.align		4
        /*0040*/ 	.byte	0x03, 0x5f
        /*0042*/ 	.short	0x0101


	//----- nvinfo : EIATTR_VRC_CTA_INIT_COUNT
	.align		4
        /*0044*/ 	.byte	0x02, 0x4a
	.zero		1
	.zero		1


	//----- nvinfo : EIATTR_EXIT_INSTR_OFFSETS
	.align		4
        /*0048*/ 	.byte	0x04, 0x1c
        /*004a*/ 	.short	(.L_15 - .L_14)


	//   ....[0]....
.L_14:
        /*004c*/ 	.word	0x000000a0


	//   ....[1]....
        /*0050*/ 	.word	0x00000640


	//----- nvinfo : EIATTR_CRS_STACK_SIZE
	.align		4
.L_15:
        /*0054*/ 	.byte	0x04, 0x1e
        /*0056*/ 	.short	(.L_17 - .L_16)
.L_16:
        /*0058*/ 	.word	0x00000000


	//----- nvinfo : EIATTR_CBANK_PARAM_SIZE
	.align		4
.L_17:
        /*005c*/ 	.byte	0x03, 0x19
        /*005e*/ 	.short	0x0018


	//----- nvinfo : EIATTR_PARAM_CBANK
	.align		4
        /*0060*/ 	.byte	0x04, 0x0a
        /*0062*/ 	.short	(.L_19 - .L_18)
	.align		4
.L_18:
        /*0064*/ 	.word	index@(.nv.constant0._Z12matrixMulGPUPiS_S_)
        /*0068*/ 	.short	0x0380
        /*006a*/ 	.short	0x0018


	//----- nvinfo : EIATTR_SW_WAR
	.align		4
.L_19:
        /*006c*/ 	.byte	0x04, 0x36
        /*006e*/ 	.short	(.L_21 - .L_20)
.L_20:
        /*0070*/ 	.word	0x00000008
.L_21:


//--------------------- .nv.callgraph             --------------------------
	.section	.nv.callgraph,"",@"SHT_CUDA_CALLGRAPH"
	.align	4
	.sectionentsize	8
	.align		4
        /*0000*/ 	.word	0x00000000
	.align		4
        /*0004*/ 	.word	0xffffffff
	.align		4
        /*0008*/ 	.word	0x00000000
	.align		4
        /*000c*/ 	.word	0xfffffffe
	.align		4
        /*0010*/ 	.word	0x00000000
	.align		4
        /*0014*/ 	.word	0xfffffffd
	.align		4
        /*0018*/ 	.word	0x00000000
	.align		4
        /*001c*/ 	.word	0xfffffffc


//--------------------- .text._Z12matrixMulGPUPiS_S_ --------------------------
	.section	.text._Z12matrixMulGPUPiS_S_,"ax",@progbits
	.align	128
        .global         _Z12matrixMulGPUPiS_S_
        .type           _Z12matrixMulGPUPiS_S_,@function
        .size           _Z12matrixMulGPUPiS_S_,(.L_x_6 - _Z12matrixMulGPUPiS_S_)
        .other          _Z12matrixMulGPUPiS_S_,@"STO_CUDA_ENTRY STV_DEFAULT"
_Z12matrixMulGPUPiS_S_:
.text._Z12matrixMulGPUPiS_S_:
[----:B------:R-:W-:Y:S01]  /*0000*/  LDC R1, c[0x0][0x37c] ;  /* 0x0000df00ff017b82 */ /* 0x000fe20000000800 */
[----:B------:R-:W0:Y:S07]  /*0010*/  S2R R6, SR_TID.X ;  /* 0x0000000000067919 */ /* 0x000e2e0000002100 */
[----:B------:R-:W0:Y:S01]  /*0020*/  S2UR UR4, SR_CTAID.X ;  /* 0x00000000000479c3 */ /* 0x000e220000002500 */
[----:B------:R-:W1:Y:S07]  /*0030*/  S2R R3, SR_TID.Y ;  /* 0x0000000000037919 */ /* 0x000e6e0000002200 */
[----:B------:R-:W0:Y:S08]  /*0040*/  LDC R9, c[0x0][0x360] ;  /* 0x0000d800ff097b82 */ /* 0x000e300000000800 */
[----:B------:R-:W1:Y:S08]  /*0050*/  S2UR UR5, SR_CTAID.Y ;  /* 0x00000000000579c3 */ /* 0x000e700000002600 */
[----:B------:R-:W1:Y:S01]  /*0060*/  LDC R8, c[0x0][0x364] ;  /* 0x0000d900ff087b82 */ /* 0x000e620000000800 */
[----:B0-----:R-:W-:-:S05]  /*0070*/  IMAD R6, R9, UR4, R6 ;  /* 0x0000000409067c24 */ /* 0x001fca000f8e0206 */
[----:B------:R-:W-:Y:S01]  /*0080*/  ISETP.GT.AND P0, PT, R6, 0x3ff, PT ;  /* 0x000003ff0600780c */ /* 0x000fe20003f04270 */
[----:B-1----:R-:W-:-:S12]  /*0090*/  IMAD R0, R8, UR5, R3 ;  /* 0x0000000508007c24 */ /* 0x002fd8000f8e0203 */
[----:B------:R-:W-:Y:S05]  /*00a0*/  @P0 EXIT ;  /* 0x000000000000094d */ /* 0x000fea0003800000 */
[----:B------:R-:W0:Y:S01]  /*00b0*/  LDCU.128 UR8, c[0x0][0x380] ;  /* 0x00007000ff0877ac */ /* 0x000e220008000c00 */
[----:B------:R-:W-:Y:S01]  /*00c0*/  HFMA2 R13, -RZ, RZ, 0, 0 ;  /* 0x00000000ff0d7431 */ /* 0x000fe200000001ff */
[----:B------:R-:W1:Y:S01]  /*00d0*/  LDCU UR12, c[0x0][0x374] ;  /* 0x00006e80ff0c77ac */ /* 0x000e620008000800 */
[----:B------:R-:W2:Y:S01]  /*00e0*/  LDCU UR13, c[0x0][0x370] ;  /* 0x00006e00ff0d77ac */ /* 0x000ea20008000800 */
[----:B------:R-:W3:Y:S01]  /*00f0*/  LDCU.64 UR14, c[0x0][0x358] ;  /* 0x00006b00ff0e77ac */ /* 0x000ee20008000a00 */
[----:B0-----:R-:W-:Y:S02]  /*0100*/  UIADD3 UR6, UP0, UPT, UR8, 0x20, URZ ;  /* 0x0000002008067890 */ /* 0x001fe4000ff1e0ff */
[----:B------:R-:W-:Y:S01]  /*0110*/  UIADD3 UR4, UP1, UPT, UR10, 0x8000, URZ ;  /* 0x000080000a047890 */ /* 0x000fe2000ff3e0ff */
[----:B-1----:R-:W-:Y:S01]  /*0120*/  IMAD R8, R8, UR12, RZ ;  /* 0x0000000c08087c24 */ /* 0x002fe2000f8e02ff */
[----:B------:R-:W-:Y:S02]  /*0130*/  UIADD3.X UR7, UPT, UPT, URZ, UR9, URZ, UP0, !UPT ;  /* 0x00000009ff077290 */ /* 0x000fe400087fe4ff */
[----:B------:R-:W-:Y:S01]  /*0140*/  UIADD3.X UR5, UPT, UPT, URZ, UR11, URZ, UP1, !UPT ;  /* 0x0000000bff057290 */ /* 0x000fe20008ffe4ff */
[----:B--23--:R-:W-:-:S11]  /*0150*/  IMAD R9, R9, UR13, RZ ;  /* 0x0000000d09097c24 */ /* 0x00cfd6000f8e02ff */
.L_x_4:
[----:B------:R-:W-:Y:S01]  /*0160*/  ISETP.GT.U32.AND P0, PT, R0, 0x3ff, PT ;  /* 0x000003ff0000780c */ /* 0x000fe20003f04070 */
[----:B------:R-:W-:-:S12]  /*0170*/  BSSY.RECONVERGENT B0, `(.L_x_0) ;  /* 0x0000049000007945 */ /* 0x000fd80003800200 */
[----:B0-----:R-:W-:Y:S05]  /*0180*/  @P0 BRA `(.L_x_1) ;  /* 0x00000004001c0947 */ /* 0x001fea0003800000 */
[----:B------:R-:W-:Y:S02]  /*0190*/  SHF.L.U32 R10, R6, 0xa, RZ ;  /* 0x0000000a060a7819 */ /* 0x000fe400000006ff */
[----:B------:R-:W-:-:S07]  /*01a0*/  MOV R11, R0 ;  /* 0x00000000000b7202 */ /* 0x000fce0000000f00 */
.L_x_3:
[----:B0-----:R-:W-:Y:S01]  /*01b0*/  MOV R2, UR4 ;  /* 0x0000000400027c02 */ /* 0x001fe20008000f00 */
[----:B------:R-:W-:Y:S01]  /*01c0*/  HFMA2 R12, -RZ, RZ, 0, 0 ;  /* 0x00000000ff0c7431 */ /* 0x000fe200000001ff */
[----:B------:R-:W-:Y:S02]  /*01d0*/  MOV R3, UR5 ;  /* 0x0000000500037c02 */ /* 0x000fe40008000f00 */
[----:B------:R-:W-:Y:S01]  /*01e0*/  MOV R7, R10 ;  /* 0x0000000a00077202 */ /* 0x000fe20000000f00 */
[----:B------:R-:W-:-:S07]  /*01f0*/  IMAD.WIDE.U32 R2, R11, 0x4, R2 ;  /* 0x000000040b027825 */ /* 0x000fce00078e0002 */
.L_x_2:
[----:B------:R-:W-:Y:S01]  /*0200*/  MOV R4, UR6 ;  /* 0x0000000600047c02 */ /* 0x000fe20008000f00 */
[----:B------:R-:W2:Y:S01]  /*0210*/  LDG.E R19, desc[UR14][R2.64+-0x8000] ;  /* 0xff80000e02137981 */ /* 0x000ea2000c1e1900 */
[----:B------:R-:W-:-:S03]  /*0220*/  MOV R5, UR7 ;  /* 0x0000000700057c02 */ /* 0x000fc60008000f00 */
[----:B------:R-:W3:Y:S01]  /*0230*/  LDG.E R26, desc[UR14][R2.64+-0x7000] ;  /* 0xff90000e021a7981 */ /* 0x000ee2000c1e1900 */
[----:B------:R-:W-:-:S03]  /*0240*/  IMAD.WIDE R4, R7, 0x4, R4 ;  /* 0x0000000407047825 */ /* 0x000fc600078e0204 */
[----:B------:R-:W4:Y:S04]  /*0250*/  LDG.E R15, desc[UR14][R2.64+-0x6000] ;  /* 0xffa0000e020f7981 */ /* 0x000f28000c1e1900 */
[----:B------:R-:W2:Y:S04]  /*0260*/  LDG.E R14, desc[UR14][R4.64+-0x20] ;  /* 0xffffe00e040e7981 */ /* 0x000ea8000c1e1900 */
[----:B------:R-:W3:Y:S04]  /*0270*/  LDG.E R25, desc[UR14][R4.64+-0x1c] ;  /* 0xffffe40e04197981 */ /* 0x000ee8000c1e1900 */
[----:B------:R-:W4:Y:S04]  /*0280*/  LDG.E R16, desc[UR14][R4.64+-0x18] ;  /* 0xffffe80e04107981 */ /* 0x000f28000c1e1900 */
[----:B------:R-:W5:Y:S04]  /*0290*/  LDG.E R18, desc[UR14][R2.64+-0x5000] ;  /* 0xffb0000e02127981 */ /* 0x000f68000c1e1900 */
[----:B------:R-:W5:Y:S04]  /*02a0*/  LDG.E R17, desc[UR14][R4.64+-0x14] ;  /* 0xffffec0e04117981 */ /* 0x000f68000c1e1900 */
[----:B------:R-:W5:Y:S04]  /*02b0*/  LDG.E R23, desc[UR14][R2.64+-0x4000] ;  /* 0xffc0000e02177981 */ /* 0x000f68000c1e1900 */
[----:B------:R-:W5:Y:S04]  /*02c0*/  LDG.E R24, desc[UR14][R4.64+-0x10] ;  /* 0xfffff00e04187981 */ /* 0x000f68000c1e1900 */
[----:B------:R-:W5:Y:S04]  /*02d0*/  LDG.E R21, desc[UR14][R2.64+-0x3000] ;  /* 0xffd0000e02157981 */ /* 0x000f68000c1e1900 */
[----:B------:R-:W5:Y:S04]  /*02e0*/  LDG.E R22, desc[UR14][R4.64+-0xc] ;  /* 0xfffff40e04167981 */ /* 0x000f68000c1e1900 */
[----:B------:R-:W5:Y:S01]  /*02f0*/  LDG.E R20, desc[UR14][R4.64+-0x8] ;  /* 0xfffff80e04147981 */ /* 0x000f62000c1e1900 */
[----:B--2---:R-:W-:-:S03]  /*0300*/  IMAD R14, R14, R19, R13 ;  /* 0x000000130e0e7224 */ /* 0x004fc600078e020d */
[----:B------:R-:W2:Y:S01]  /*0310*/  LDG.E R19, desc[UR14][R2.64+-0x2000] ;  /* 0xffe0000e02137981 */ /* 0x000ea2000c1e1900 */
[----:B---3--:R-:W-:-:S03]  /*0320*/  IMAD R25, R25, R26, R14 ;  /* 0x0000001a19197224 */ /* 0x008fc600078e020e */
[----:B------:R-:W3:Y:S04]  /*0330*/  LDG.E R13, desc[UR14][R2.64+-0x1000] ;  /* 0xfff0000e020d7981 */ /* 0x000ee8000c1e1900 */
[----:B------:R-:W3:Y:S01]  /*0340*/  LDG.E R14, desc[UR14][R4.64+-0x4] ;  /* 0xfffffc0e040e7981 */ /* 0x000ee2000c1e1900 */
[----:B----4-:R-:W-:-:S03]  /*0350*/  IMAD R25, R16, R15, R25 ;  /* 0x0000000f10197224 */ /* 0x010fc600078e0219 */
[----:B------:R-:W4:Y:S04]  /*0360*/  LDG.E R15, desc[UR14][R2.64] ;  /* 0x0000000e020f7981 */ /* 0x000f28000c1e1900 */
[----:B------:R-:W4:Y:S01]  /*0370*/  LDG.E R16, desc[UR14][R4.64] ;  /* 0x0000000e04107981 */ /* 0x000f22000c1e1900 */
[----:B-----5:R-:W-:-:S03]  /*0380*/  IMAD R25, R17, R18, R25 ;  /* 0x0000001211197224 */ /* 0x020fc600078e0219 */
[----:B------:R-:W5:Y:S04]  /*0390*/  LDG.E R17, desc[UR14][R2.64+0x1000] ;  /* 0x0010000e02117981 */ /* 0x000f68000c1e1900 */
[----:B------:R-:W5:Y:S01]  /*03a0*/  LDG.E R18, desc[UR14][R4.64+0x4] ;  /* 0x0000040e04127981 */ /* 0x000f62000c1e1900 */
[----:B------:R-:W-:-:S03]  /*03b0*/  IMAD R25, R24, R23, R25 ;  /* 0x0000001718197224 */ /* 0x000fc600078e0219 */
[----:B------:R-:W5:Y:S04]  /*03c0*/  LDG.E R23, desc[UR14][R2.64+0x2000] ;  /* 0x0020000e02177981 */ /* 0x000f68000c1e1900 */
[----:B------:R-:W5:Y:S01]  /*03d0*/  LDG.E R24, desc[UR14][R4.64+0x8] ;  /* 0x0000080e04187981 */ /* 0x000f62000c1e1900 */
[----:B------:R-:W-:-:S03]  /*03e0*/  IMAD R25, R22, R21, R25 ;  /* 0x0000001516197224 */ /* 0x000fc600078e0219 */
[----:B------:R-:W5:Y:S04]  /*03f0*/  LDG.E R22, desc[UR14][R2.64+0x3000] ;  /* 0x0030000e02167981 */ /* 0x000f68000c1e1900 */
[----:B------:R-:W5:Y:S04]  /*0400*/  LDG.E R21, desc[UR14][R4.64+0xc] ;  /* 0x00000c0e04157981 */ /* 0x000f68000c1e1900 */
[----:B------:R-:W5:Y:S01]  /*0410*/  LDG.E R26, desc[UR14][R2.64+0x7000] ;  /* 0x0070000e021a7981 */ /* 0x000f62000c1e1900 */
[----:B--2---:R-:W-:-:S03]  /*0420*/  IMAD R25, R20, R19, R25 ;  /* 0x0000001314197224 */ /* 0x004fc600078e0219 */
[----:B------:R-:W2:Y:S04]  /*0430*/  LDG.E R20, desc[UR14][R2.64+0x4000] ;  /* 0x0040000e02147981 */ /* 0x000ea8000c1e1900 */
[----:B------:R-:W2:Y:S01]  /*0440*/  LDG.E R19, desc[UR14][R4.64+0x10] ;  /* 0x0000100e04137981 */ /* 0x000ea2000c1e1900 */
[----:B---3--:R-:W-:-:S03]  /*0450*/  IMAD R25, R14, R13, R25 ;  /* 0x0000000d0e197224 */ /* 0x008fc600078e0219 */
[----:B------:R-:W3:Y:S04]  /*0460*/  LDG.E R14, desc[UR14][R2.64+0x5000] ;  /* 0x0050000e020e7981 */ /* 0x000ee8000c1e1900 */
[----:B------:R-:W3:Y:S01]  /*0470*/  LDG.E R13, desc[UR14][R4.64+0x14] ;  /* 0x0000140e040d7981 */ /* 0x000ee2000c1e1900 */
[----:B----4-:R-:W-:-:S03]  /*0480*/  IMAD R27, R16, R15, R25 ;  /* 0x0000000f101b7224 */ /* 0x010fc600078e0219 */
[----:B------:R0:W4:Y:S04]  /*0490*/  LDG.E R15, desc[UR14][R2.64+0x6000] ;  /* 0x0060000e020f7981 */ /* 0x000128000c1e1900 */
[----:B------:R-:W4:Y:S04]  /*04a0*/  LDG.E R16, desc[UR14][R4.64+0x18] ;  /* 0x0000180e04107981 */ /* 0x000f28000c1e1900 */
[----:B------:R-:W4:Y:S01]  /*04b0*/  LDG.E R25, desc[UR14][R4.64+0x1c] ;  /* 0x00001c0e04197981 */ /* 0x000f22000c1e1900 */
[----:B-----5:R-:W-:Y:S01]  /*04c0*/  IMAD R17, R18, R17, R27 ;  /* 0x0000001112117224 */ /* 0x020fe200078e021b */
[----:B------:R-:W-:-:S03]  /*04d0*/  IADD3 R12, PT, PT, R12, 0x10, RZ ;  /* 0x000000100c0c7810 */ /* 0x000fc60007ffe0ff */
[----:B------:R-:W-:Y:S01]  /*04e0*/  IMAD R17, R24, R23, R17 ;  /* 0x0000001718117224 */ /* 0x000fe200078e0211 */
[----:B------:R-:W-:-:S03]  /*04f0*/  ISETP.NE.AND P0, PT, R12, 0x400, PT ;  /* 0x000004000c00780c */ /* 0x000fc60003f05270 */
[----:B------:R-:W-:Y:S01]  /*0500*/  IMAD R17, R21, R22, R17 ;  /* 0x0000001615117224 */ /* 0x000fe200078e0211 */
[----:B0-----:R-:W-:Y:S02]  /*0510*/  IADD3 R2, P1, PT, R2, 0x10000, RZ ;  /* 0x0001000002027810 */ /* 0x001fe40007f3e0ff */
[----:B------:R-:W-:Y:S02]  /*0520*/  IADD3 R7, PT, PT, R7, 0x10, RZ ;  /* 0x0000001007077810 */ /* 0x000fe40007ffe0ff */
[----:B------:R-:W-:Y:S01]  /*0530*/  IADD3.X R3, PT, PT, RZ, R3, RZ, P1, !PT ;  /* 0x00000003ff037210 */ /* 0x000fe20000ffe4ff */
[----:B--2---:R-:W-:-:S04]  /*0540*/  IMAD R17, R19, R20, R17 ;  /* 0x0000001413117224 */ /* 0x004fc800078e0211 */
[----:B---3--:R-:W-:-:S04]  /*0550*/  IMAD R13, R13, R14, R17 ;  /* 0x0000000e0d0d7224 */ /* 0x008fc800078e0211 */
[----:B----4-:R-:W-:-:S04]  /*0560*/  IMAD R13, R16, R15, R13 ;  /* 0x0000000f100d7224 */ /* 0x010fc800078e020d */
[----:B------:R-:W-:Y:S01]  /*0570*/  IMAD R13, R25, R26, R13 ;  /* 0x0000001a190d7224 */ /* 0x000fe200078e020d */
[----:B------:R-:W-:Y:S06]  /*0580*/  @P0 BRA `(.L_x_2) ;  /* 0xfffffffc001c0947 */ /* 0x000fec000383ffff */
[----:B------:R-:W0:Y:S01]  /*0590*/  LDC.64 R2, c[0x0][0x390] ;  /* 0x0000e400ff027b82 */ /* 0x000e220000000a00 */
[-C--:B------:R-:W-:Y:S02]  /*05a0*/  IADD3 R5, PT, PT, R10, R11.reuse, RZ ;  /* 0x0000000b0a057210 */ /* 0x080fe40007ffe0ff */
[----:B------:R-:W-:-:S04]  /*05b0*/  IADD3 R11, PT, PT, R8, R11, RZ ;  /* 0x0000000b080b7210 */ /* 0x000fc80007ffe0ff */
[----:B------:R-:W-:Y:S01]  /*05c0*/  ISETP.GE.U32.AND P0, PT, R11, 0x400, PT ;  /* 0x000004000b00780c */ /* 0x000fe20003f06070 */
[----:B0-----:R-:W-:-:S05]  /*05d0*/  IMAD.WIDE R2, R5, 0x4, R2 ;  /* 0x0000000405027825 */ /* 0x001fca00078e0202 */
[----:B------:R0:W-:Y:S07]  /*05e0*/  STG.E desc[UR14][R2.64], R13 ;  /* 0x0000000d02007986 */ /* 0x0001ee000c10190e */
[----:B------:R-:W-:Y:S05]  /*05f0*/  @!P0 BRA `(.L_x_3) ;  /* 0xfffffff800ec8947 */ /* 0x000fea000383ffff */
.L_x_1:
[----:B------:R-:W-:Y:S05]  /*0600*/  BSYNC.RECONVERGENT B0 ;  /* 0x0000000000007941 */ /* 0x000fea0003800200 */
.L_x_0:
[----:B------:R-:W-:-:S04]  /*0610*/  IADD3 R6, PT, PT, R9, R6, RZ ;  /* 0x0000000609067210 */ /* 0x000fc80007ffe0ff */
[----:B------:R-:W-:-:S13]  /*0620*/  ISETP.GE.AND P0, PT, R6, 0x400, PT ;  /* 0x000004000600780c */ /* 0x000fda0003f06270 */
[----:B------:R-:W-:Y:S05]  /*0630*/  @!P0 BRA `(.L_x_4) ;  /* 0xfffffff800c88947 */ /* 0x000fea000383ffff */
[----:B------:R-:W-:Y:S05]  /*0640*/  EXIT ;  /* 0x000000000000794d */ /* 0x000fea0003800000 */
.L_x_5:
[----:B------:R-:W-:-:S00]  /*0650*/  BRA `(.L_x_5) ;  /* 0xfffffffc00fc7947 */ /* 0x000fc0000383ffff */
[----:B------:R-:W-:-:S00]  /*0660*/  NOP ;  /* 0x0000000000007918 */ /* 0x000fc00000000000 */
        /* <DEDUP_REMOVED lines=9> */
.L_x_6:


//--------------------- .nv.shared.reserved.0     --------------------------
	.section	.nv.shared.reserved.0,"aw",@nobits
	.weak		__nv_reservedSMEM_offset_0_alias
	.size		__nv_reservedSMEM_offset_0_alias, 0, 64
	.other		__nv_reservedSMEM_offset_0_alias,@"STO_CUDA_RESERVED_SHARED STV_DEFAULT"
__nv_reservedSMEM_offset_0_alias:
	.zero		0
	.zero		64


//--------------------- .nv.constant0._Z12matrixMulGPUPiS_S_ --------------------------
	.section	.nv.constant0._Z12matrixMulGPUPiS_S_,"a",@progbits
	.sectionflags	@""
	.align	4
.nv.constant0._Z12matrixMulGPUPiS_S_:
	.zero		920


//--------------------- SYMBOLS --------------------------

	.type		.nv.reservedSmem.offset0,@object
	.size		.nv.reservedSmem.offset0,0x4
